//
// Generated by NVIDIA NVVM Compiler
//
// Compiler Build ID: CL-36424714
// Cuda compilation tools, release 13.0, V13.0.88
// Based on NVVM 20.0.0
//

.version 9.0
.target sm_100
.address_size 64

	// .globl	test
.extern .func __assertfail
(
	.param .b64 __assertfail_param_0,
	.param .b64 __assertfail_param_1,
	.param .b32 __assertfail_param_2,
	.param .b64 __assertfail_param_3,
	.param .b64 __assertfail_param_4
)
;
.global .align 1 .b8 __unnamed_1[17] = {118, 111, 105, 100, 32, 116, 101, 115, 116, 40, 78, 101, 116, 32, 42, 41};
.global .align 1 .b8 $str[15] = {110, 101, 116, 45, 62, 114, 111, 111, 116, 32, 61, 61, 32, 48};
.global .align 1 .b8 $str$1[27] = {47, 116, 109, 112, 47, 115, 97, 115, 115, 95, 99, 117, 95, 113, 49, 98, 113, 51, 95, 95, 117, 47, 107, 46, 99, 117};
.global .align 1 .b8 $str$2[15] = {110, 101, 116, 45, 62, 98, 108, 101, 110, 32, 61, 61, 32, 48};
.global .align 1 .b8 $str$3[15] = {110, 101, 116, 45, 62, 112, 98, 107, 115, 32, 61, 61, 32, 48};
.global .align 1 .b8 $str$4[15] = {110, 101, 116, 45, 62, 100, 111, 110, 101, 32, 61, 61, 32, 48};
.global .align 1 .b8 $str$5[15] = {110, 101, 116, 45, 62, 114, 119, 116, 115, 32, 61, 61, 32, 48};
.global .align 1 .b8 $str$6[18] = {110, 101, 116, 45, 62, 98, 97, 103, 115, 32, 33, 61, 32, 78, 85, 76, 76};
.global .align 1 .b8 $str$7[18] = {110, 101, 116, 45, 62, 110, 111, 100, 101, 32, 33, 61, 32, 78, 85, 76, 76};
.global .align 1 .b8 $str$8[18] = {110, 101, 116, 45, 62, 103, 105, 100, 120, 32, 33, 61, 32, 78, 85, 76, 76};
.global .align 1 .b8 $str$9[18] = {110, 101, 116, 45, 62, 103, 109, 111, 118, 32, 33, 61, 32, 78, 85, 76, 76};
.global .align 1 .b8 $str$10[23] = {110, 101, 116, 45, 62, 98, 97, 103, 115, 91, 48, 93, 46, 108, 102, 116, 32, 61, 61, 32, 49, 48};
.global .align 1 .b8 $str$11[23] = {110, 101, 116, 45, 62, 98, 97, 103, 115, 91, 48, 93, 46, 114, 103, 116, 32, 61, 61, 32, 50, 48};
.global .align 1 .b8 $str$12[22] = {110, 101, 116, 45, 62, 98, 97, 103, 115, 91, 105, 93, 46, 108, 102, 116, 32, 61, 61, 32, 48};
.global .align 1 .b8 $str$13[22] = {110, 101, 116, 45, 62, 98, 97, 103, 115, 91, 105, 93, 46, 114, 103, 116, 32, 61, 61, 32, 48};

.visible .entry test(
	.param .u64 .ptr .align 1 test_param_0
)
{
	.reg .pred 	%p<22>;
	.reg .b32 	%r<25>;
	.reg .b64 	%rd<157>;

	ld.param.u64 	%rd21, [test_param_0];
	cvta.to.global.u64 	%rd1, %rd21;
	mov.u32 	%r3, %ctaid.x;
	mov.u32 	%r4, %ntid.x;
	mul.lo.s32 	%r5, %r3, %r4;
	mov.u32 	%r6, %tid.x;
	neg.s32 	%r7, %r6;
	setp.eq.s32 	%p1, %r5, %r7;
	@%p1 bra 	$L__BB0_42;
	ld.global.u32 	%r8, [%rd1];
	setp.eq.s32 	%p2, %r8, 0;
	@%p2 bra 	$L__BB0_3;
	mov.u64 	%rd22, $str;
	cvta.global.u64 	%rd23, %rd22;
	mov.u64 	%rd24, $str$1;
	cvta.global.u64 	%rd25, %rd24;
	mov.u64 	%rd26, __unnamed_1;
	cvta.global.u64 	%rd27, %rd26;
	{ // callseq 0, 0
	.param .b64 param0;
	st.param.b64 	[param0], %rd23;
	.param .b64 param1;
	st.param.b64 	[param1], %rd25;
	.param .b32 param2;
	st.param.b32 	[param2], 57;
	.param .b64 param3;
	st.param.b64 	[param3], %rd27;
	.param .b64 param4;
	st.param.b64 	[param4], 1;
	call.uni 
	__assertfail, 
	(
	param0, 
	param1, 
	param2, 
	param3, 
	param4
	);
	} // callseq 0
$L__BB0_3:
	ld.global.u32 	%r9, [%rd1+4];
	setp.eq.s32 	%p3, %r9, 0;
	@%p3 bra 	$L__BB0_5;
	mov.u64 	%rd28, $str$2;
	cvta.global.u64 	%rd29, %rd28;
	mov.u64 	%rd30, $str$1;
	cvta.global.u64 	%rd31, %rd30;
	mov.u64 	%rd32, __unnamed_1;
	cvta.global.u64 	%rd33, %rd32;
	{ // callseq 1, 0
	.param .b64 param0;
	st.param.b64 	[param0], %rd29;
	.param .b64 param1;
	st.param.b64 	[param1], %rd31;
	.param .b32 param2;
	st.param.b32 	[param2], 58;
	.param .b64 param3;
	st.param.b64 	[param3], %rd33;
	.param .b64 param4;
	st.param.b64 	[param4], 1;
	call.uni 
	__assertfail, 
	(
	param0, 
	param1, 
	param2, 
	param3, 
	param4
	);
	} // callseq 1
$L__BB0_5:
	ld.global.u32 	%r10, [%rd1+40];
	setp.eq.s32 	%p4, %r10, 0;
	@%p4 bra 	$L__BB0_7;
	mov.u64 	%rd34, $str$3;
	cvta.global.u64 	%rd35, %rd34;
	mov.u64 	%rd36, $str$1;
	cvta.global.u64 	%rd37, %rd36;
	mov.u64 	%rd38, __unnamed_1;
	cvta.global.u64 	%rd39, %rd38;
	{ // callseq 2, 0
	.param .b64 param0;
	st.param.b64 	[param0], %rd35;
	.param .b64 param1;
	st.param.b64 	[param1], %rd37;
	.param .b32 param2;
	st.param.b32 	[param2], 59;
	.param .b64 param3;
	st.param.b64 	[param3], %rd39;
	.param .b64 param4;
	st.param.b64 	[param4], 1;
	call.uni 
	__assertfail, 
	(
	param0, 
	param1, 
	param2, 
	param3, 
	param4
	);
	} // callseq 2
$L__BB0_7:
	ld.global.u32 	%r11, [%rd1+44];
	setp.eq.s32 	%p5, %r11, 0;
	@%p5 bra 	$L__BB0_9;
	mov.u64 	%rd40, $str$4;
	cvta.global.u64 	%rd41, %rd40;
	mov.u64 	%rd42, $str$1;
	cvta.global.u64 	%rd43, %rd42;
	mov.u64 	%rd44, __unnamed_1;
	cvta.global.u64 	%rd45, %rd44;
	{ // callseq 3, 0
	.param .b64 param0;
	st.param.b64 	[param0], %rd41;
	.param .b64 param1;
	st.param.b64 	[param1], %rd43;
	.param .b32 param2;
	st.param.b32 	[param2], 60;
	.param .b64 param3;
	st.param.b64 	[param3], %rd45;
	.param .b64 param4;
	st.param.b64 	[param4], 1;
	call.uni 
	__assertfail, 
	(
	param0, 
	param1, 
	param2, 
	param3, 
	param4
	);
	} // callseq 3
$L__BB0_9:
	ld.global.u32 	%r12, [%rd1+48];
	setp.eq.s32 	%p6, %r12, 0;
	@%p6 bra 	$L__BB0_11;
	mov.u64 	%rd46, $str$5;
	cvta.global.u64 	%rd47, %rd46;
	mov.u64 	%rd48, $str$1;
	cvta.global.u64 	%rd49, %rd48;
	mov.u64 	%rd50, __unnamed_1;
	cvta.global.u64 	%rd51, %rd50;
	{ // callseq 4, 0
	.param .b64 param0;
	st.param.b64 	[param0], %rd47;
	.param .b64 param1;
	st.param.b64 	[param1], %rd49;
	.param .b32 param2;
	st.param.b32 	[param2], 61;
	.param .b64 param3;
	st.param.b64 	[param3], %rd51;
	.param .b64 param4;
	st.param.b64 	[param4], 1;
	call.uni 
	__assertfail, 
	(
	param0, 
	param1, 
	param2, 
	param3, 
	param4
	);
	} // callseq 4
$L__BB0_11:
	ld.global.u64 	%rd52, [%rd1+8];
	setp.ne.s64 	%p7, %rd52, 0;
	@%p7 bra 	$L__BB0_13;
	mov.u64 	%rd53, $str$6;
	cvta.global.u64 	%rd54, %rd53;
	mov.u64 	%rd55, $str$1;
	cvta.global.u64 	%rd56, %rd55;
	mov.u64 	%rd57, __unnamed_1;
	cvta.global.u64 	%rd58, %rd57;
	{ // callseq 5, 0
	.param .b64 param0;
	st.param.b64 	[param0], %rd54;
	.param .b64 param1;
	st.param.b64 	[param1], %rd56;
	.param .b32 param2;
	st.param.b32 	[param2], 63;
	.param .b64 param3;
	st.param.b64 	[param3], %rd58;
	.param .b64 param4;
	st.param.b64 	[param4], 1;
	call.uni 
	__assertfail, 
	(
	param0, 
	param1, 
	param2, 
	param3, 
	param4
	);
	} // callseq 5
$L__BB0_13:
	ld.global.u64 	%rd59, [%rd1+16];
	setp.ne.s64 	%p8, %rd59, 0;
	@%p8 bra 	$L__BB0_15;
	mov.u64 	%rd60, $str$7;
	cvta.global.u64 	%rd61, %rd60;
	mov.u64 	%rd62, $str$1;
	cvta.global.u64 	%rd63, %rd62;
	mov.u64 	%rd64, __unnamed_1;
	cvta.global.u64 	%rd65, %rd64;
	{ // callseq 6, 0
	.param .b64 param0;
	st.param.b64 	[param0], %rd61;
	.param .b64 param1;
	st.param.b64 	[param1], %rd63;
	.param .b32 param2;
	st.param.b32 	[param2], 64;
	.param .b64 param3;
	st.param.b64 	[param3], %rd65;
	.param .b64 param4;
	st.param.b64 	[param4], 1;
	call.uni 
	__assertfail, 
	(
	param0, 
	param1, 
	param2, 
	param3, 
	param4
	);
	} // callseq 6
$L__BB0_15:
	ld.global.u64 	%rd66, [%rd1+24];
	setp.ne.s64 	%p9, %rd66, 0;
	@%p9 bra 	$L__BB0_17;
	mov.u64 	%rd67, $str$8;
	cvta.global.u64 	%rd68, %rd67;
	mov.u64 	%rd69, $str$1;
	cvta.global.u64 	%rd70, %rd69;
	mov.u64 	%rd71, __unnamed_1;
	cvta.global.u64 	%rd72, %rd71;
	{ // callseq 7, 0
	.param .b64 param0;
	st.param.b64 	[param0], %rd68;
	.param .b64 param1;
	st.param.b64 	[param1], %rd70;
	.param .b32 param2;
	st.param.b32 	[param2], 65;
	.param .b64 param3;
	st.param.b64 	[param3], %rd72;
	.param .b64 param4;
	st.param.b64 	[param4], 1;
	call.uni 
	__assertfail, 
	(
	param0, 
	param1, 
	param2, 
	param3, 
	param4
	);
	} // callseq 7
$L__BB0_17:
	ld.global.u64 	%rd73, [%rd1+32];
	setp.ne.s64 	%p10, %rd73, 0;
	@%p10 bra 	$L__BB0_19;
	mov.u64 	%rd74, $str$9;
	cvta.global.u64 	%rd75, %rd74;
	mov.u64 	%rd76, $str$1;
	cvta.global.u64 	%rd77, %rd76;
	mov.u64 	%rd78, __unnamed_1;
	cvta.global.u64 	%rd79, %rd78;
	{ // callseq 8, 0
	.param .b64 param0;
	st.param.b64 	[param0], %rd75;
	.param .b64 param1;
	st.param.b64 	[param1], %rd77;
	.param .b32 param2;
	st.param.b32 	[param2], 66;
	.param .b64 param3;
	st.param.b64 	[param3], %rd79;
	.param .b64 param4;
	st.param.b64 	[param4], 1;
	call.uni 
	__assertfail, 
	(
	param0, 
	param1, 
	param2, 
	param3, 
	param4
	);
	} // callseq 8
$L__BB0_19:
	ld.global.u64 	%rd149, [%rd1+8];
	ld.u32 	%r13, [%rd149];
	setp.eq.s32 	%p11, %r13, 10;
	@%p11 bra 	$L__BB0_21;
	mov.u64 	%rd80, $str$10;
	cvta.global.u64 	%rd81, %rd80;
	mov.u64 	%rd82, $str$1;
	cvta.global.u64 	%rd83, %rd82;
	mov.u64 	%rd84, __unnamed_1;
	cvta.global.u64 	%rd85, %rd84;
	{ // callseq 9, 0
	.param .b64 param0;
	st.param.b64 	[param0], %rd81;
	.param .b64 param1;
	st.param.b64 	[param1], %rd83;
	.param .b32 param2;
	st.param.b32 	[param2], 68;
	.param .b64 param3;
	st.param.b64 	[param3], %rd85;
	.param .b64 param4;
	st.param.b64 	[param4], 1;
	call.uni 
	__assertfail, 
	(
	param0, 
	param1, 
	param2, 
	param3, 
	param4
	);
	} // callseq 9
	ld.global.u64 	%rd149, [%rd1+8];
$L__BB0_21:
	ld.u32 	%r14, [%rd149+4];
	setp.eq.s32 	%p12, %r14, 20;
	@%p12 bra 	$L__BB0_23;
	mov.u64 	%rd86, $str$11;
	cvta.global.u64 	%rd87, %rd86;
	mov.u64 	%rd88, $str$1;
	cvta.global.u64 	%rd89, %rd88;
	mov.u64 	%rd90, __unnamed_1;
	cvta.global.u64 	%rd91, %rd90;
	{ // callseq 10, 0
	.param .b64 param0;
	st.param.b64 	[param0], %rd87;
	.param .b64 param1;
	st.param.b64 	[param1], %rd89;
	.param .b32 param2;
	st.param.b32 	[param2], 69;
	.param .b64 param3;
	st.param.b64 	[param3], %rd91;
	.param .b64 param4;
	st.param.b64 	[param4], 1;
	call.uni 
	__assertfail, 
	(
	param0, 
	param1, 
	param2, 
	param3, 
	param4
	);
	} // callseq 10
$L__BB0_23:
	mov.b32 	%r24, 0;
	mov.b64 	%rd150, 0;
$L__BB0_24:
	ld.global.u64 	%rd152, [%rd1+8];
	add.s64 	%rd93, %rd152, %rd150;
	ld.u32 	%r16, [%rd93+8];
	setp.eq.s32 	%p13, %r16, 0;
	@%p13 bra 	$L__BB0_26;
	mov.u64 	%rd94, $str$12;
	cvta.global.u64 	%rd95, %rd94;
	mov.u64 	%rd96, $str$1;
	cvta.global.u64 	%rd97, %rd96;
	mov.u64 	%rd98, __unnamed_1;
	cvta.global.u64 	%rd99, %rd98;
	{ // callseq 11, 0
	.param .b64 param0;
	st.param.b64 	[param0], %rd95;
	.param .b64 param1;
	st.param.b64 	[param1], %rd97;
	.param .b32 param2;
	st.param.b32 	[param2], 71;
	.param .b64 param3;
	st.param.b64 	[param3], %rd99;
	.param .b64 param4;
	st.param.b64 	[param4], 1;
	call.uni 
	__assertfail, 
	(
	param0, 
	param1, 
	param2, 
	param3, 
	param4
	);
	} // callseq 11
	ld.global.u64 	%rd152, [%rd1+8];
$L__BB0_26:
	add.s64 	%rd100, %rd152, %rd150;
	ld.u32 	%r17, [%rd100+12];
	setp.eq.s32 	%p14, %r17, 0;
	@%p14 bra 	$L__BB0_28;
	mov.u64 	%rd101, $str$13;
	cvta.global.u64 	%rd102, %rd101;
	mov.u64 	%rd103, $str$1;
	cvta.global.u64 	%rd104, %rd103;
	mov.u64 	%rd105, __unnamed_1;
	cvta.global.u64 	%rd106, %rd105;
	{ // callseq 12, 0
	.param .b64 param0;
	st.param.b64 	[param0], %rd102;
	.param .b64 param1;
	st.param.b64 	[param1], %rd104;
	.param .b32 param2;
	st.param.b32 	[param2], 72;
	.param .b64 param3;
	st.param.b64 	[param3], %rd106;
	.param .b64 param4;
	st.param.b64 	[param4], 1;
	call.uni 
	__assertfail, 
	(
	param0, 
	param1, 
	param2, 
	param3, 
	param4
	);
	} // callseq 12
	ld.global.u64 	%rd152, [%rd1+8];
$L__BB0_28:
	add.s64 	%rd107, %rd152, %rd150;
	ld.u32 	%r18, [%rd107+16];
	setp.eq.s32 	%p15, %r18, 0;
	@%p15 bra 	$L__BB0_30;
	mov.u64 	%rd108, $str$12;
	cvta.global.u64 	%rd109, %rd108;
	mov.u64 	%rd110, $str$1;
	cvta.global.u64 	%rd111, %rd110;
	mov.u64 	%rd112, __unnamed_1;
	cvta.global.u64 	%rd113, %rd112;
	{ // callseq 13, 0
	.param .b64 param0;
	st.param.b64 	[param0], %rd109;
	.param .b64 param1;
	st.param.b64 	[param1], %rd111;
	.param .b32 param2;
	st.param.b32 	[param2], 71;
	.param .b64 param3;
	st.param.b64 	[param3], %rd113;
	.param .b64 param4;
	st.param.b64 	[param4], 1;
	call.uni 
	__assertfail, 
	(
	param0, 
	param1, 
	param2, 
	param3, 
	param4
	);
	} // callseq 13
	ld.global.u64 	%rd152, [%rd1+8];
$L__BB0_30:
	add.s64 	%rd114, %rd152, %rd150;
	ld.u32 	%r19, [%rd114+20];
	setp.eq.s32 	%p16, %r19, 0;
	@%p16 bra 	$L__BB0_32;
	mov.u64 	%rd115, $str$13;
	cvta.global.u64 	%rd116, %rd115;
	mov.u64 	%rd117, $str$1;
	cvta.global.u64 	%rd118, %rd117;
	mov.u64 	%rd119, __unnamed_1;
	cvta.global.u64 	%rd120, %rd119;
	{ // callseq 14, 0
	.param .b64 param0;
	st.param.b64 	[param0], %rd116;
	.param .b64 param1;
	st.param.b64 	[param1], %rd118;
	.param .b32 param2;
	st.param.b32 	[param2], 72;
	.param .b64 param3;
	st.param.b64 	[param3], %rd120;
	.param .b64 param4;
	st.param.b64 	[param4], 1;
	call.uni 
	__assertfail, 
	(
	param0, 
	param1, 
	param2, 
	param3, 
	param4
	);
	} // callseq 14
	ld.global.u64 	%rd152, [%rd1+8];
$L__BB0_32:
	add.s64 	%rd121, %rd152, %rd150;
	ld.u32 	%r20, [%rd121+24];
	setp.eq.s32 	%p17, %r20, 0;
	@%p17 bra 	$L__BB0_34;
	mov.u64 	%rd122, $str$12;
	cvta.global.u64 	%rd123, %rd122;
	mov.u64 	%rd124, $str$1;
	cvta.global.u64 	%rd125, %rd124;
	mov.u64 	%rd126, __unnamed_1;
	cvta.global.u64 	%rd127, %rd126;
	{ // callseq 15, 0
	.param .b64 param0;
	st.param.b64 	[param0], %rd123;
	.param .b64 param1;
	st.param.b64 	[param1], %rd125;
	.param .b32 param2;
	st.param.b32 	[param2], 71;
	.param .b64 param3;
	st.param.b64 	[param3], %rd127;
	.param .b64 param4;
	st.param.b64 	[param4], 1;
	call.uni 
	__assertfail, 
	(
	param0, 
	param1, 
	param2, 
	param3, 
	param4
	);
	} // callseq 15
	ld.global.u64 	%rd152, [%rd1+8];
$L__BB0_34:
	add.s64 	%rd128, %rd152, %rd150;
	ld.u32 	%r21, [%rd128+28];
	setp.eq.s32 	%p18, %r21, 0;
	@%p18 bra 	$L__BB0_36;
	mov.u64 	%rd129, $str$13;
	cvta.global.u64 	%rd130, %rd129;
	mov.u64 	%rd131, $str$1;
	cvta.global.u64 	%rd132, %rd131;
	mov.u64 	%rd133, __unnamed_1;
	cvta.global.u64 	%rd134, %rd133;
	{ // callseq 16, 0
	.param .b64 param0;
	st.param.b64 	[param0], %rd130;
	.param .b64 param1;
	st.param.b64 	[param1], %rd132;
	.param .b32 param2;
	st.param.b32 	[param2], 72;
	.param .b64 param3;
	st.param.b64 	[param3], %rd134;
	.param .b64 param4;
	st.param.b64 	[param4], 1;
	call.uni 
	__assertfail, 
	(
	param0, 
	param1, 
	param2, 
	param3, 
	param4
	);
	} // callseq 16
$L__BB0_36:
	setp.eq.s32 	%p19, %r24, 16777212;
	@%p19 bra 	$L__BB0_42;
	ld.global.u64 	%rd156, [%rd1+8];
	add.s64 	%rd135, %rd156, %rd150;
	ld.u32 	%r22, [%rd135+32];
	setp.eq.s32 	%p20, %r22, 0;
	@%p20 bra 	$L__BB0_39;
	mov.u64 	%rd136, $str$12;
	cvta.global.u64 	%rd137, %rd136;
	mov.u64 	%rd138, $str$1;
	cvta.global.u64 	%rd139, %rd138;
	mov.u64 	%rd140, __unnamed_1;
	cvta.global.u64 	%rd141, %rd140;
	{ // callseq 17, 0
	.param .b64 param0;
	st.param.b64 	[param0], %rd137;
	.param .b64 param1;
	st.param.b64 	[param1], %rd139;
	.param .b32 param2;
	st.param.b32 	[param2], 71;
	.param .b64 param3;
	st.param.b64 	[param3], %rd141;
	.param .b64 param4;
	st.param.b64 	[param4], 1;
	call.uni 
	__assertfail, 
	(
	param0, 
	param1, 
	param2, 
	param3, 
	param4
	);
	} // callseq 17
	ld.global.u64 	%rd156, [%rd1+8];
$L__BB0_39:
	add.s64 	%rd142, %rd156, %rd150;
	ld.u32 	%r23, [%rd142+36];
	setp.eq.s32 	%p21, %r23, 0;
	@%p21 bra 	$L__BB0_41;
	mov.u64 	%rd143, $str$13;
	cvta.global.u64 	%rd144, %rd143;
	mov.u64 	%rd145, $str$1;
	cvta.global.u64 	%rd146, %rd145;
	mov.u64 	%rd147, __unnamed_1;
	cvta.global.u64 	%rd148, %rd147;
	{ // callseq 18, 0
	.param .b64 param0;
	st.param.b64 	[param0], %rd144;
	.param .b64 param1;
	st.param.b64 	[param1], %rd146;
	.param .b32 param2;
	st.param.b32 	[param2], 72;
	.param .b64 param3;
	st.param.b64 	[param3], %rd148;
	.param .b64 param4;
	st.param.b64 	[param4], 1;
	call.uni 
	__assertfail, 
	(
	param0, 
	param1, 
	param2, 
	param3, 
	param4
	);
	} // callseq 18
$L__BB0_41:
	add.s32 	%r24, %r24, 4;
	add.s64 	%rd150, %rd150, 32;
	bra.uni 	$L__BB0_24;
$L__BB0_42:
	ret;

}


// ===== COMPILED SASS (sm_100) =====

	.target	sm_100

	.elftype	@"ET_EXEC"


//--------------------- .note.nv.tkinfo           --------------------------
	.section	.note.nv.tkinfo,"",@"SHT_NOTE"
	.sectionflags	@"SHF_NOTE_NV_TKINFO"
	.tkinfo
        /*0018*/ 	.word	0x00000002
        /*0030*/ 	.string	""
        /*0030*/ 	.string	"ptxas"
        /*0030*/ 	.string	"Cuda compilation tools, release 13.0, V13.0.88"
        /*0030*/ 	.string	"Build cuda_13.0.r13.0/compiler.36424714_0"
        /*0030*/ 	.string	"-arch sm_100 -m 64 "



//--------------------- .note.nv.cuinfo           --------------------------
	.section	.note.nv.cuinfo,"",@"SHT_NOTE"
	.sectionflags	@"SHF_NOTE_NV_CUINFO"
        /*0018*/ 	.short	0x0002
        /*001a*/ 	.short	0x0064
        /*001c*/ 	.short	0x0082
	.zero		2


//--------------------- .nv.info                  --------------------------
	.section	.nv.info,"",@"SHT_CUDA_INFO"
	.align	4


	//----- nvinfo : EIATTR_REGCOUNT
	.align		4
        /*0000*/ 	.byte	0x04, 0x2f
        /*0002*/ 	.short	(.L_16 - .L_15)
	.align		4
.L_15:
        /*0004*/ 	.word	index@(test)
        /*0008*/ 	.word	0x00000018


	//----- nvinfo : EIATTR_FRAME_SIZE
	.align		4
.L_16:
        /*000c*/ 	.byte	0x04, 0x11
        /*000e*/ 	.short	(.L_18 - .L_17)
	.align		4
.L_17:
        /*0010*/ 	.word	index@(test)
        /*0014*/ 	.word	0x00000000


	//----- nvinfo : EIATTR_MIN_STACK_SIZE
	.align		4
.L_18:
        /*0018*/ 	.byte	0x04, 0x12
        /*001a*/ 	.short	(.L_20 - .L_19)
	.align		4
.L_19:
        /*001c*/ 	.word	index@(test)
        /*0020*/ 	.word	0x00000000
.L_20:


//--------------------- .nv.compat                --------------------------
	.section	.nv.compat,"",@"SHT_CUDA_COMPAT_INFO"
	.align	4
        /*0000*/ 	.byte	0x02, 0x09, 0x00, 0x00, 0x02, 0x02, 0x01, 0x00, 0x02, 0x05, 0x05, 0x00, 0x03, 0x07, 0x01, 0x01
        /*0010*/ 	.byte	0x02, 0x03, 0x00, 0x00, 0x02, 0x06, 0x01, 0x00, 0x04, 0x0b, 0x08, 0x00, 0x09, 0x00, 0x00, 0x00
        /*0020*/ 	.byte	0x00, 0x00, 0x00, 0x00


//--------------------- .nv.info.test             --------------------------
	.section	.nv.info.test,"",@"SHT_CUDA_INFO"
	.sectionflags	@""
	.align	4


	//----- nvinfo : EIATTR_CUDA_API_VERSION
	.align		4
        /*0000*/ 	.byte	0x04, 0x37
        /*0002*/ 	.short	(.L_22 - .L_21)
.L_21:
        /*0004*/ 	.word	0x00000082


	//----- nvinfo : EIATTR_KPARAM_INFO
	.align		4
.L_22:
        /*0008*/ 	.byte	0x04, 0x17
        /*000a*/ 	.short	(.L_24 - .L_23)
.L_23:
        /*000c*/ 	.word	0x00000000
        /*0010*/ 	.short	0x0000
        /*0012*/ 	.short	0x0000
        /*0014*/ 	.byte	0x00, 0xf5, 0x21, 0x00


	//----- nvinfo : EIATTR_SPARSE_MMA_MASK
	.align		4
.L_24:
        /*0018*/ 	.byte	0x03, 0x50
        /*001a*/ 	.short	0x0000


	//----- nvinfo : EIATTR_MAXREG_COUNT
	.align		4
        /*001c*/ 	.byte	0x03, 0x1b
        /*001e*/ 	.short	0x00ff


	//----- nvinfo : EIATTR_EXTERNS
	.align		4
        /*0020*/ 	.byte	0x04, 0x0f
        /*0022*/ 	.short	(.L_26 - .L_25)


	//   ....[0]....
	.align		4
.L_25:
        /*0024*/ 	.word	index@(__assertfail)


	//----- nvinfo : EIATTR_MERCURY_ISA_VERSION
	.align		4
.L_26:
        /*0028*/ 	.byte	0x03, 0x5f
        /*002a*/ 	.short	0x0101


	//----- nvinfo : EIATTR_VRC_CTA_INIT_COUNT
	.align		4
        /*002c*/ 	.byte	0x02, 0x4a
	.zero		1
	.zero		1


	//----- nvinfo : EIATTR_SYSCALL_OFFSETS
	.align		4
        /*0030*/ 	.byte	0x04, 0x46
        /*0032*/ 	.short	(.L_28 - .L_27)


	//   ....[0]....
.L_27:
        /*0034*/ 	.word	0x000001c0


	//   ....[1]....
        /*0038*/ 	.word	0x00000300


	//   ....[2]....
        /*003c*/ 	.word	0x00000440


	//   ....[3]....
        /*0040*/ 	.word	0x00000580


	//   ....[4]....
        /*0044*/ 	.word	0x000006c0


	//   ....[5]....
        /*0048*/ 	.word	0x00000810


	//   ....[6]....
        /*004c*/ 	.word	0x00000960


	//   ....[7]....
        /*0050*/ 	.word	0x00000ab0


	//   ....[8]....
        /*0054*/ 	.word	0x00000c00


	//   ....[9]....
        /*0058*/ 	.word	0x00000d60


	//   ....[10]....
        /*005c*/ 	.word	0x00000ed0


	//   ....[11]....
        /*0060*/ 	.word	0x00001080


	//   ....[12]....
        /*0064*/ 	.word	0x00001210


	//   ....[13]....
        /*0068*/ 	.word	0x000013a0


	//   ....[14]....
        /*006c*/ 	.word	0x00001530


	//   ....[15]....
        /*0070*/ 	.word	0x000016c0


	//   ....[16]....
        /*0074*/ 	.word	0x00001850


	//   ....[17]....
        /*0078*/ 	.word	0x00001a00


	//   ....[18]....
        /*007c*/ 	.word	0x00001b90


	//----- nvinfo : EIATTR_EXIT_INSTR_OFFSETS
	.align		4
.L_28:
        /*0080*/ 	.byte	0x04, 0x1c
        /*0082*/ 	.short	(.L_30 - .L_29)


	//   ....[0]....
.L_29:
        /*0084*/ 	.word	0x00000070


	//   ....[1]....
        /*0088*/ 	.word	0x00001880


	//----- nvinfo : EIATTR_CRS_STACK_SIZE
	.align		4
.L_30:
        /*008c*/ 	.byte	0x04, 0x1e
        /*008e*/ 	.short	(.L_32 - .L_31)
.L_31:
        /*0090*/ 	.word	0x00000000


	//----- nvinfo : EIATTR_CBANK_PARAM_SIZE
	.align		4
.L_32:
        /*0094*/ 	.byte	0x03, 0x19
        /*0096*/ 	.short	0x0008


	//----- nvinfo : EIATTR_PARAM_CBANK
	.align		4
        /*0098*/ 	.byte	0x04, 0x0a
        /*009a*/ 	.short	(.L_34 - .L_33)
	.align		4
.L_33:
        /*009c*/ 	.word	index@(.nv.constant0.test)
        /*00a0*/ 	.short	0x0380
        /*00a2*/ 	.short	0x0008


	//----- nvinfo : EIATTR_SW_WAR
	.align		4
.L_34:
        /*00a4*/ 	.byte	0x04, 0x36
        /*00a6*/ 	.short	(.L_36 - .L_35)
.L_35:
        /*00a8*/ 	.word	0x00000008
.L_36:


//--------------------- .nv.callgraph             --------------------------
	.section	.nv.callgraph,"",@"SHT_CUDA_CALLGRAPH"
	.align	4
	.sectionentsize	8
	.align		4
        /*0000*/ 	.word	0x00000000
	.align		4
        /*0004*/ 	.word	0xffffffff
	.align		4
        /*0008*/ 	.word	index@(test)
	.align		4
        /*000c*/ 	.word	index@(__assertfail)
	.align		4
        /*0010*/ 	.word	0x00000000
	.align		4
        /*0014*/ 	.word	0xfffffffe
	.align		4
        /*0018*/ 	.word	0x00000000
	.align		4
        /*001c*/ 	.word	0xfffffffd
	.align		4
        /*0020*/ 	.word	0x00000000
	.align		4
        /*0024*/ 	.word	0xfffffffc


//--------------------- .nv.constant4             --------------------------
	.section	.nv.constant4,"a",@progbits
	.align	8
	.align		8
.nv.constant4:
        /*0000*/ 	.dword	__assertfail
	.align		8
        /*0008*/ 	.dword	__unnamed_1
	.align		8
        /*0010*/ 	.dword	$str
	.align		8
        /*0018*/ 	.dword	$str$1
	.align		8
        /*0020*/ 	.dword	$str$2
	.align		8
        /*0028*/ 	.dword	$str$3
	.align		8
        /*0030*/ 	.dword	$str$4
	.align		8
        /*0038*/ 	.dword	$str$5
	.align		8
        /*0040*/ 	.dword	$str$6
	.align		8
        /*0048*/ 	.dword	$str$7
	.align		8
        /*0050*/ 	.dword	$str$8
	.align		8
        /*0058*/ 	.dword	$str$9
	.align		8
        /*0060*/ 	.dword	$str$10
	.align		8
        /*0068*/ 	.dword	$str$11
	.align		8
        /*0070*/ 	.dword	$str$12
	.align		8
        /*0078*/ 	.dword	$str$13


//--------------------- .text.test                --------------------------
	.section	.text.test,"ax",@progbits
	.align	128
        .global         test
        .type           test,@function
        .size           test,(.L_x_38 - test)
        .other          test,@"STO_CUDA_ENTRY STV_DEFAULT"
test:
.text.test:
[----:B------:R-:W0:Y:S01]  /*0000*/  LDC R1, c[0x0][0x37c] ;  /* 0x0000df00ff017b82 */ /* 0x000e220000000800 */
[----:B------:R-:W1:Y:S07]  /*0010*/  S2R R0, SR_TID.X ;  /* 0x0000000000007919 */ /* 0x000e6e0000002100 */
[----:B------:R-:W2:Y:S01]  /*0020*/  S2UR UR4, SR_CTAID.X ;  /* 0x00000000000479c3 */ /* 0x000ea20000002500 */
[----:B------:R-:W2:Y:S02]  /*0030*/  LDCU UR5, c[0x0][0x360] ;  /* 0x00006c00ff0577ac */ /* 0x000ea40008000800 */
[----:B--2---:R-:W-:Y:S01]  /*0040*/  UIMAD UR4, UR4, UR5, URZ ;  /* 0x00000005040472a4 */ /* 0x004fe2000f8e02ff */
[----:B-1----:R-:W-:-:S05]  /*0050*/  IMAD.MOV R0, RZ, RZ, -R0 ;  /* 0x000000ffff007224 */ /* 0x002fca00078e0a00 */
[----:B------:R-:W-:-:S13]  /*0060*/  ISETP.NE.AND P0, PT, R0, UR4, PT ;  /* 0x0000000400007c0c */ /* 0x000fda000bf05270 */
[----:B0-----:R-:W-:Y:S05]  /*0070*/  @!P0 EXIT ;  /* 0x000000000000894d */ /* 0x001fea0003800000 */
[----:B------:R-:W0:Y:S01]  /*0080*/  LDC.64 R2, c[0x0][0x380] ;  /* 0x0000e000ff027b82 */ /* 0x000e220000000a00 */
[----:B------:R-:W0:Y:S02]  /*0090*/  LDCU.64 UR36, c[0x0][0x358] ;  /* 0x00006b00ff2477ac */ /* 0x000e240008000a00 */
[----:B0-----:R-:W2:Y:S02]  /*00a0*/  LDG.E R2, desc[UR36][R2.64] ;  /* 0x0000002402027981 */ /* 0x001ea4000c1e1900 */
[----:B--2---:R-:W-:-:S13]  /*00b0*/  ISETP.NE.AND P0, PT, R2, RZ, PT ;  /* 0x000000ff0200720c */ /* 0x004fda0003f05270 */
[----:B------:R-:W-:Y:S05]  /*00c0*/  @!P0 BRA `(.L_x_0) ;  /* 0x0000000000408947 */ /* 0x000fea0003800000 */
[----:B------:R-:W-:Y:S01]  /*00d0*/  MOV R0, 0x0 ;  /* 0x0000000000007802 */ /* 0x000fe20000000f00 */
[----:B------:R-:W0:Y:S01]  /*00e0*/  LDCU.64 UR4, c[0x4][0x10] ;  /* 0x01000200ff0477ac */ /* 0x000e220008000a00 */
[----:B------:R-:W-:Y:S02]  /*00f0*/  HFMA2 R8, -RZ, RZ, 0, 3.397464752197265625e-06 ;  /* 0x00000039ff087431 */ /* 0x000fe400000001ff */
[----:B------:R-:W-:Y:S01]  /*0100*/  IMAD.MOV.U32 R12, RZ, RZ, 0x1 ;  /* 0x00000001ff0c7424 */ /* 0x000fe200078e00ff */
[----:B------:R1:W2:Y:S01]  /*0110*/  LDC.64 R2, c[0x4][R0] ;  /* 0x0100000000027b82 */ /* 0x0002a20000000a00 */
[----:B------:R-:W3:Y:S01]  /*0120*/  LDCU.64 UR6, c[0x4][0x18] ;  /* 0x01000300ff0677ac */ /* 0x000ee20008000a00 */
[----:B------:R-:W-:Y:S01]  /*0130*/  IMAD.MOV.U32 R13, RZ, RZ, RZ ;  /* 0x000000ffff0d7224 */ /* 0x000fe200078e00ff */
[----:B------:R-:W4:Y:S01]  /*0140*/  LDCU.64 UR8, c[0x4][0x8] ;  /* 0x01000100ff0877ac */ /* 0x000f220008000a00 */
[----:B0-----:R-:W-:Y:S02]  /*0150*/  IMAD.U32 R4, RZ, RZ, UR4 ;  /* 0x00000004ff047e24 */ /* 0x001fe4000f8e00ff */
[----:B------:R-:W-:Y:S01]  /*0160*/  IMAD.U32 R5, RZ, RZ, UR5 ;  /* 0x00000005ff057e24 */ /* 0x000fe2000f8e00ff */
[----:B---3--:R-:W-:Y:S01]  /*0170*/  MOV R6, UR6 ;  /* 0x0000000600067c02 */ /* 0x008fe20008000f00 */
[----:B------:R-:W-:-:S02]  /*0180*/  IMAD.U32 R7, RZ, RZ, UR7 ;  /* 0x00000007ff077e24 */ /* 0x000fc4000f8e00ff */
[----:B----4-:R-:W-:Y:S02]  /*0190*/  IMAD.U32 R10, RZ, RZ, UR8 ;  /* 0x00000008ff0a7e24 */ /* 0x010fe4000f8e00ff */
[----:B-1----:R-:W-:-:S07]  /*01a0*/  IMAD.U32 R11, RZ, RZ, UR9 ;  /* 0x00000009ff0b7e24 */ /* 0x002fce000f8e00ff */
[----:B------:R-:W-:-:S07]  /*01b0*/  LEPC R20, `(.L_x_0) ;  /* 0x000000001014794e */ /* 0x000fce0000000000 */
[----:B--2---:R-:W-:Y:S05]  /*01c0*/  CALL.ABS.NOINC R2 ;  /* 0x0000000002007343 */ /* 0x004fea0003c00000 */
.L_x_0:
[----:B------:R-:W0:Y:S02]  /*01d0*/  LDC.64 R2, c[0x0][0x380] ;  /* 0x0000e000ff027b82 */ /* 0x000e240000000a00 */
[----:B0-----:R-:W2:Y:S02]  /*01e0*/  LDG.E R2, desc[UR36][R2.64+0x4] ;  /* 0x0000042402027981 */ /* 0x001ea4000c1e1900 */
[----:B--2---:R-:W-:-:S13]  /*01f0*/  ISETP.NE.AND P0, PT, R2, RZ, PT ;  /* 0x000000ff0200720c */ /* 0x004fda0003f05270 */
[----:B------:R-:W-:Y:S05]  /*0200*/  @!P0 BRA `(.L_x_1) ;  /* 0x0000000000408947 */ /* 0x000fea0003800000 */
[----:B------:R-:W-:Y:S01]  /*0210*/  MOV R0, 0x0 ;  /* 0x0000000000007802 */ /* 0x000fe20000000f00 */
[----:B------:R-:W0:Y:S01]  /*0220*/  LDCU.64 UR4, c[0x4][0x20] ;  /* 0x01000400ff0477ac */ /* 0x000e220008000a00 */
[----:B------:R-:W-:Y:S02]  /*0230*/  IMAD.MOV.U32 R8, RZ, RZ, 0x3a ;  /* 0x0000003aff087424 */ /* 0x000fe400078e00ff */
[----:B------:R1:W2:Y:S01]  /*0240*/  LDC.64 R2, c[0x4][R0] ;  /* 0x0100000000027b82 */ /* 0x0002a20000000a00 */
[----:B------:R-:W3:Y:S01]  /*0250*/  LDCU.64 UR6, c[0x4][0x18] ;  /* 0x01000300ff0677ac */ /* 0x000ee20008000a00 */
[----:B------:R-:W-:Y:S02]  /*0260*/  IMAD.MOV.U32 R12, RZ, RZ, 0x1 ;  /* 0x00000001ff0c7424 */ /* 0x000fe400078e00ff */
[----:B------:R-:W-:Y:S01]  /*0270*/  IMAD.MOV.U32 R13, RZ, RZ, RZ ;  /* 0x000000ffff0d7224 */ /* 0x000fe200078e00ff */
[----:B------:R-:W4:Y:S01]  /*0280*/  LDCU.64 UR8, c[0x4][0x8] ;  /* 0x01000100ff0877ac */ /* 0x000f220008000a00 */
[----:B0-----:R-:W-:Y:S01]  /*0290*/  IMAD.U32 R4, RZ, RZ, UR4 ;  /* 0x00000004ff047e24 */ /* 0x001fe2000f8e00ff */
[----:B------:R-:W-:Y:S01]  /*02a0*/  MOV R5, UR5 ;  /* 0x0000000500057c02 */ /* 0x000fe20008000f00 */
[----:B---3--:R-:W-:-:S02]  /*02b0*/  IMAD.U32 R6, RZ, RZ, UR6 ;  /* 0x00000006ff067e24 */ /* 0x008fc4000f8e00ff */
[----:B------:R-:W-:Y:S02]  /*02c0*/  IMAD.U32 R7, RZ, RZ, UR7 ;  /* 0x00000007ff077e24 */ /* 0x000fe4000f8e00ff */
[----:B----4-:R-:W-:Y:S01]  /*02d0*/  IMAD.U32 R10, RZ, RZ, UR8 ;  /* 0x00000008ff0a7e24 */ /* 0x010fe2000f8e00ff */
[----:B-1----:R-:W-:-:S07]  /*02e0*/  MOV R11, UR9 ;  /* 0x00000009000b7c02 */ /* 0x002fce0008000f00 */
[----:B------:R-:W-:-:S07]  /*02f0*/  LEPC R20, `(.L_x_1) ;  /* 0x000000001014794e */ /* 0x000fce0000000000 */
[----:B--2---:R-:W-:Y:S05]  /*0300*/  CALL.ABS.NOINC R2 ;  /* 0x0000000002007343 */ /* 0x004fea0003c00000 */
.L_x_1:
[----:B------:R-:W0:Y:S02]  /*0310*/  LDC.64 R2, c[0x0][0x380] ;  /* 0x0000e000ff027b82 */ /* 0x000e240000000a00 */
[----:B0-----:R-:W2:Y:S02]  /*0320*/  LDG.E R2, desc[UR36][R2.64+0x28] ;  /* 0x0000282402027981 */ /* 0x001ea4000c1e1900 */
[----:B--2---:R-:W-:-:S13]  /*0330*/  ISETP.NE.AND P0, PT, R2, RZ, PT ;  /* 0x000000ff0200720c */ /* 0x004fda0003f05270 */
[----:B------:R-:W-:Y:S05]  /*0340*/  @!P0 BRA `(.L_x_2) ;  /* 0x0000000000408947 */ /* 0x000fea0003800000 */
[----:B------:R-:W-:Y:S01]  /*0350*/  MOV R0, 0x0 ;  /* 0x0000000000007802 */ /* 0x000fe20000000f00 */
[----:B------:R-:W0:Y:S01]  /*0360*/  LDCU.64 UR4, c[0x4][0x28] ;  /* 0x01000500ff0477ac */ /* 0x000e220008000a00 */
[----:B------:R-:W-:Y:S02]  /*0370*/  HFMA2 R13, -RZ, RZ, 0, 0 ;  /* 0x00000000ff0d7431 */ /* 0x000fe400000001ff */
[----:B------:R-:W-:Y:S01]  /*0380*/  IMAD.MOV.U32 R8, RZ, RZ, 0x3b ;  /* 0x0000003bff087424 */ /* 0x000fe200078e00ff */
[----:B------:R1:W2:Y:S01]  /*0390*/  LDC.64 R2, c[0x4][R0] ;  /* 0x0100000000027b82 */ /* 0x0002a20000000a00 */
[----:B------:R-:W3:Y:S01]  /*03a0*/  LDCU.64 UR6, c[0x4][0x18] ;  /* 0x01000300ff0677ac */ /* 0x000ee20008000a00 */
[----:B------:R-:W-:Y:S01]  /*03b0*/  IMAD.MOV.U32 R12, RZ, RZ, 0x1 ;  /* 0x00000001ff0c7424 */ /* 0x000fe200078e00ff */
[----:B------:R-:W4:Y:S01]  /*03c0*/  LDCU.64 UR8, c[0x4][0x8] ;  /* 0x01000100ff0877ac */ /* 0x000f220008000a00 */
[----:B0-----:R-:W-:Y:S01]  /*03d0*/  MOV R4, UR4 ;  /* 0x0000000400047c02 */ /* 0x001fe20008000f00 */
[----:B------:R-:W-:-:S02]  /*03e0*/  IMAD.U32 R5, RZ, RZ, UR5 ;  /* 0x00000005ff057e24 */ /* 0x000fc4000f8e00ff */
[----:B---3--:R-:W-:Y:S02]  /*03f0*/  IMAD.U32 R6, RZ, RZ, UR6 ;  /* 0x00000006ff067e24 */ /* 0x008fe4000f8e00ff */
[----:B------:R-:W-:Y:S01]  /*0400*/  IMAD.U32 R7, RZ, RZ, UR7 ;  /* 0x00000007ff077e24 */ /* 0x000fe2000f8e00ff */
[----:B----4-:R-:W-:Y:S01]  /*0410*/  MOV R10, UR8 ;  /* 0x00000008000a7c02 */ /* 0x010fe20008000f00 */
[----:B-1----:R-:W-:-:S07]  /*0420*/  IMAD.U32 R11, RZ, RZ, UR9 ;  /* 0x00000009ff0b7e24 */ /* 0x002fce000f8e00ff */
[----:B------:R-:W-:-:S07]  /*0430*/  LEPC R20, `(.L_x_2) ;  /* 0x000000001014794e */ /* 0x000fce0000000000 */
[----:B--2---:R-:W-:Y:S05]  /*0440*/  CALL.ABS.NOINC R2 ;  /* 0x0000000002007343 */ /* 0x004fea0003c00000 */
.L_x_2:
[----:B------:R-:W0:Y:S02]  /*0450*/  LDC.64 R2, c[0x0][0x380] ;  /* 0x0000e000ff027b82 */ /* 0x000e240000000a00 */
[----:B0-----:R-:W2:Y:S02]  /*0460*/  LDG.E R2, desc[UR36][R2.64+0x2c] ;  /* 0x00002c2402027981 */ /* 0x001ea4000c1e1900 */
[----:B--2---:R-:W-:-:S13]  /*0470*/  ISETP.NE.AND P0, PT, R2, RZ, PT ;  /* 0x000000ff0200720c */ /* 0x004fda0003f05270 */
[----:B------:R-:W-:Y:S05]  /*0480*/  @!P0 BRA `(.L_x_3) ;  /* 0x0000000000408947 */ /* 0x000fea0003800000 */
[----:B------:R-:W-:Y:S01]  /*0490*/  MOV R0, 0x0 ;  /* 0x0000000000007802 */ /* 0x000fe20000000f00 */
[----:B------:R-:W0:Y:S01]  /*04a0*/  LDCU.64 UR4, c[0x4][0x30] ;  /* 0x01000600ff0477ac */ /* 0x000e220008000a00 */
[----:B------:R-:W-:Y:S02]  /*04b0*/  HFMA2 R12, -RZ, RZ, 0, 5.9604644775390625e-08 ;  /* 0x00000001ff0c7431 */ /* 0x000fe400000001ff */
[----:B------:R-:W-:Y:S01]  /*04c0*/  IMAD.MOV.U32 R8, RZ, RZ, 0x3c ;  /* 0x0000003cff087424 */ /* 0x000fe200078e00ff */
[----:B------:R1:W2:Y:S01]  /*04d0*/  LDC.64 R2, c[0x4][R0] ;  /* 0x0100000000027b82 */ /* 0x0002a20000000a00 */
[----:B------:R-:W3:Y:S01]  /*04e0*/  LDCU.64 UR6, c[0x4][0x18] ;  /* 0x01000300ff0677ac */ /* 0x000ee20008000a00 */
[----:B------:R-:W-:Y:S01]  /*04f0*/  IMAD.MOV.U32 R13, RZ, RZ, RZ ;  /* 0x000000ffff0d7224 */ /* 0x000fe200078e00ff */
[----:B------:R-:W4:Y:S01]  /*0500*/  LDCU.64 UR8, c[0x4][0x8] ;  /* 0x01000100ff0877ac */ /* 0x000f220008000a00 */
[----:B0-----:R-:W-:Y:S02]  /*0510*/  IMAD.U32 R4, RZ, RZ, UR4 ;  /* 0x00000004ff047e24 */ /* 0x001fe4000f8e00ff */
[----:B------:R-:W-:-:S02]  /*0520*/  IMAD.U32 R5, RZ, RZ, UR5 ;  /* 0x00000005ff057e24 */ /* 0x000fc4000f8e00ff */
[----:B---3--:R-:W-:Y:S01]  /*0530*/  IMAD.U32 R6, RZ, RZ, UR6 ;  /* 0x00000006ff067e24 */ /* 0x008fe2000f8e00ff */
[----:B------:R-:W-:Y:S01]  /*0540*/  MOV R7, UR7 ;  /* 0x0000000700077c02 */ /* 0x000fe20008000f00 */
[----:B----4-:R-:W-:Y:S02]  /*0550*/  IMAD.U32 R10, RZ, RZ, UR8 ;  /* 0x00000008ff0a7e24 */ /* 0x010fe4000f8e00ff */
[----:B-1----:R-:W-:-:S07]  /*0560*/  IMAD.U32 R11, RZ, RZ, UR9 ;  /* 0x00000009ff0b7e24 */ /* 0x002fce000f8e00ff */
[----:B------:R-:W-:-:S07]  /*0570*/  LEPC R20, `(.L_x_3) ;  /* 0x000000001014794e */ /* 0x000fce0000000000 */
[----:B--2---:R-:W-:Y:S05]  /*0580*/  CALL.ABS.NOINC R2 ;  /* 0x0000000002007343 */ /* 0x004fea0003c00000 */
.L_x_3:
[----:B------:R-:W0:Y:S02]  /*0590*/  LDC.64 R2, c[0x0][0x380] ;  /* 0x0000e000ff027b82 */ /* 0x000e240000000a00 */
[----:B0-----:R-:W2:Y:S02]  /*05a0*/  LDG.E R2, desc[UR36][R2.64+0x30] ;  /* 0x0000302402027981 */ /* 0x001ea4000c1e1900 */
[----:B--2---:R-:W-:-:S13]  /*05b0*/  ISETP.NE.AND P0, PT, R2, RZ, PT ;  /* 0x000000ff0200720c */ /* 0x004fda0003f05270 */
[----:B------:R-:W-:Y:S05]  /*05c0*/  @!P0 BRA `(.L_x_4) ;  /* 0x0000000000408947 */ /* 0x000fea0003800000 */
[----:B------:R-:W-:Y:S01]  /*05d0*/  MOV R0, 0x0 ;  /* 0x0000000000007802 */ /* 0x000fe20000000f00 */
[----:B------:R-:W0:Y:S01]  /*05e0*/  LDCU.64 UR4, c[0x4][0x38] ;  /* 0x01000700ff0477ac */ /* 0x000e220008000a00 */
[----:B------:R-:W-:Y:S02]  /*05f0*/  HFMA2 R8, -RZ, RZ, 0, 3.635883331298828125e-06 ;  /* 0x0000003dff087431 */ /* 0x000fe400000001ff */
        /* <DEDUP_REMOVED lines=13> */
.L_x_4:
[----:B------:R-:W0:Y:S02]  /*06d0*/  LDC.64 R2, c[0x0][0x380] ;  /* 0x0000e000ff027b82 */ /* 0x000e240000000a00 */
[----:B0-----:R-:W2:Y:S02]  /*06e0*/  LDG.E.64 R2, desc[UR36][R2.64+0x8] ;  /* 0x0000082402027981 */ /* 0x001ea4000c1e1b00 */
[----:B--2---:R-:W-:-:S04]  /*06f0*/  ISETP.NE.U32.AND P0, PT, R2, RZ, PT ;  /* 0x000000ff0200720c */ /* 0x004fc80003f05070 */
[----:B------:R-:W-:-:S13]  /*0700*/  ISETP.NE.AND.EX P0, PT, R3, RZ, PT, P0 ;  /* 0x000000ff0300720c */ /* 0x000fda0003f05300 */
[----:B------:R-:W-:Y:S05]  /*0710*/  @P0 BRA `(.L_x_5) ;  /* 0x0000000000400947 */ /* 0x000fea0003800000 */
        /* <DEDUP_REMOVED lines=16> */
.L_x_5:
[----:B------:R-:W0:Y:S02]  /*0820*/  LDC.64 R2, c[0x0][0x380] ;  /* 0x0000e000ff027b82 */ /* 0x000e240000000a00 */
[----:B0-----:R-:W2:Y:S02]  /*0830*/  LDG.E.64 R2, desc[UR36][R2.64+0x10] ;  /* 0x0000102402027981 */ /* 0x001ea4000c1e1b00 */
[----:B--2---:R-:W-:-:S04]  /*0840*/  ISETP.NE.U32.AND P0, PT, R2, RZ, PT ;  /* 0x000000ff0200720c */ /* 0x004fc80003f05070 */
[----:B------:R-:W-:-:S13]  /*0850*/  ISETP.NE.AND.EX P0, PT, R3, RZ, PT, P0 ;  /* 0x000000ff0300720c */ /* 0x000fda0003f05300 */
[----:B------:R-:W-:Y:S05]  /*0860*/  @P0 BRA `(.L_x_6) ;  /* 0x0000000000400947 */ /* 0x000fea0003800000 */
[----:B------:R-:W-:Y:S01]  /*0870*/  MOV R0, 0x0 ;  /* 0x0000000000007802 */ /* 0x000fe20000000f00 */
[----:B------:R-:W0:Y:S01]  /*0880*/  LDCU.64 UR4, c[0x4][0x48] ;  /* 0x01000900ff0477ac */ /* 0x000e220008000a00 */
[----:B------:R-:W-:Y:S02]  /*0890*/  HFMA2 R8, -RZ, RZ, 0, 3.814697265625e-06 ;  /* 0x00000040ff087431 */ /* 0x000fe400000001ff */
[----:B------:R-:W-:Y:S01]  /*08a0*/  IMAD.MOV.U32 R12, RZ, RZ, 0x1 ;  /* 0x00000001ff0c7424 */ /* 0x000fe200078e00ff */
[----:B------:R1:W2:Y:S01]  /*08b0*/  LDC.64 R2, c[0x4][R0] ;  /* 0x0100000000027b82 */ /* 0x0002a20000000a00 */
[----:B------:R-:W3:Y:S01]  /*08c0*/  LDCU.64 UR6, c[0x4][0x18] ;  /* 0x01000300ff0677ac */ /* 0x000ee20008000a00 */
[----:B------:R-:W-:Y:S01]  /*08d0*/  IMAD.MOV.U32 R13, RZ, RZ, RZ ;  /* 0x000000ffff0d7224 */ /* 0x000fe200078e00ff */
[----:B------:R-:W4:Y:S01]  /*08e0*/  LDCU.64 UR8, c[0x4][0x8] ;  /* 0x01000100ff0877ac */ /* 0x000f220008000a00 */
[----:B0-----:R-:W-:Y:S01]  /*08f0*/  MOV R4, UR4 ;  /* 0x0000000400047c02 */ /* 0x001fe20008000f00 */
[----:B------:R-:W-:-:S02]  /*0900*/  IMAD.U32 R5, RZ, RZ, UR5 ;  /* 0x00000005ff057e24 */ /* 0x000fc4000f8e00ff */
[----:B---3--:R-:W-:Y:S01]  /*0910*/  IMAD.U32 R6, RZ, RZ, UR6 ;  /* 0x00000006ff067e24 */ /* 0x008fe2000f8e00ff */
[----:B------:R-:W-:Y:S01]  /*0920*/  MOV R7, UR7 ;  /* 0x0000000700077c02 */ /* 0x000fe20008000f00 */
[----:B----4-:R-:W-:Y:S02]  /*0930*/  IMAD.U32 R10, RZ, RZ, UR8 ;  /* 0x00000008ff0a7e24 */ /* 0x010fe4000f8e00ff */
[----:B-1----:R-:W-:-:S07]  /*0940*/  IMAD.U32 R11, RZ, RZ, UR9 ;  /* 0x00000009ff0b7e24 */ /* 0x002fce000f8e00ff */
[----:B------:R-:W-:-:S07]  /*0950*/  LEPC R20, `(.L_x_6) ;  /* 0x000000001014794e */ /* 0x000fce0000000000 */
[----:B--2---:R-:W-:Y:S05]  /*0960*/  CALL.ABS.NOINC R2 ;  /* 0x0000000002007343 */ /* 0x004fea0003c00000 */
.L_x_6:
[----:B------:R-:W0:Y:S02]  /*0970*/  LDC.64 R2, c[0x0][0x380] ;  /* 0x0000e000ff027b82 */ /* 0x000e240000000a00 */
[----:B0-----:R-:W2:Y:S02]  /*0980*/  LDG.E.64 R2, desc[UR36][R2.64+0x18] ;  /* 0x0000182402027981 */ /* 0x001ea4000c1e1b00 */
[----:B--2---:R-:W-:-:S04]  /*0990*/  ISETP.NE.U32.AND P0, PT, R2, RZ, PT ;  /* 0x000000ff0200720c */ /* 0x004fc80003f05070 */
[----:B------:R-:W-:-:S13]  /*09a0*/  ISETP.NE.AND.EX P0, PT, R3, RZ, PT, P0 ;  /* 0x000000ff0300720c */ /* 0x000fda0003f05300 */
[----:B------:R-:W-:Y:S05]  /*09b0*/  @P0 BRA `(.L_x_7) ;  /* 0x0000000000400947 */ /* 0x000fea0003800000 */
[----:B------:R-:W-:Y:S01]  /*09c0*/  MOV R0, 0x0 ;  /* 0x0000000000007802 */ /* 0x000fe20000000f00 */
[----:B------:R-:W0:Y:S01]  /*09d0*/  LDCU.64 UR4, c[0x4][0x50] ;  /* 0x01000a00ff0477ac */ /* 0x000e220008000a00 */
[----:B------:R-:W-:Y:S02]  /*09e0*/  HFMA2 R8, -RZ, RZ, 0, 3.874301910400390625e-06 ;  /* 0x00000041ff087431 */ /* 0x000fe400000001ff */
        /* <DEDUP_REMOVED lines=13> */
.L_x_7:
[----:B------:R-:W0:Y:S02]  /*0ac0*/  LDC.64 R2, c[0x0][0x380] ;  /* 0x0000e000ff027b82 */ /* 0x000e240000000a00 */
[----:B0-----:R-:W2:Y:S02]  /*0ad0*/  LDG.E.64 R2, desc[UR36][R2.64+0x20] ;  /* 0x0000202402027981 */ /* 0x001ea4000c1e1b00 */
[----:B--2---:R-:W-:-:S04]  /*0ae0*/  ISETP.NE.U32.AND P0, PT, R2, RZ, PT ;  /* 0x000000ff0200720c */ /* 0x004fc80003f05070 */
[----:B------:R-:W-:-:S13]  /*0af0*/  ISETP.NE.AND.EX P0, PT, R3, RZ, PT, P0 ;  /* 0x000000ff0300720c */ /* 0x000fda0003f05300 */
[----:B------:R-:W-:Y:S05]  /*0b00*/  @P0 BRA `(.L_x_8) ;  /* 0x0000000000400947 */ /* 0x000fea0003800000 */
[----:B------:R-:W-:Y:S01]  /*0b10*/  MOV R0, 0x0 ;  /* 0x0000000000007802 */ /* 0x000fe20000000f00 */
[----:B------:R-:W0:Y:S01]  /*0b20*/  LDCU.64 UR4, c[0x4][0x58] ;  /* 0x01000b00ff0477ac */ /* 0x000e220008000a00 */
[----:B------:R-:W-:Y:S02]  /*0b30*/  HFMA2 R8, -RZ, RZ, 0, 3.93390655517578125e-06 ;  /* 0x00000042ff087431 */ /* 0x000fe400000001ff */
        /* <DEDUP_REMOVED lines=13> */
.L_x_8:
[----:B------:R-:W0:Y:S02]  /*0c10*/  LDC.64 R2, c[0x0][0x380] ;  /* 0x0000e000ff027b82 */ /* 0x000e240000000a00 */
[----:B0-----:R-:W2:Y:S04]  /*0c20*/  LDG.E.64 R2, desc[UR36][R2.64+0x8] ;  /* 0x0000082402027981 */ /* 0x001ea8000c1e1b00 */
[----:B--2---:R-:W2:Y:S01]  /*0c30*/  LD.E R0, desc[UR36][R2.64] ;  /* 0x0000002402007980 */ /* 0x004ea2000c101900 */
[----:B------:R-:W-:Y:S01]  /*0c40*/  BSSY.RECONVERGENT B6, `(.L_x_9) ;  /* 0x0000015000067945 */ /* 0x000fe20003800200 */
[----:B--2---:R-:W-:-:S13]  /*0c50*/  ISETP.NE.AND P0, PT, R0, 0xa, PT ;  /* 0x0000000a0000780c */ /* 0x004fda0003f05270 */
[----:B------:R-:W-:Y:S05]  /*0c60*/  @!P0 BRA `(.L_x_10) ;  /* 0x0000000000488947 */ /* 0x000fea0003800000 */
[----:B------:R-:W-:Y:S01]  /*0c70*/  MOV R0, 0x0 ;  /* 0x0000000000007802 */ /* 0x000fe20000000f00 */
[----:B------:R-:W0:Y:S01]  /*0c80*/  LDCU.64 UR4, c[0x4][0x60] ;  /* 0x01000c00ff0477ac */ /* 0x000e220008000a00 */
[----:B------:R-:W-:Y:S02]  /*0c90*/  HFMA2 R8, -RZ, RZ, 0, 4.0531158447265625e-06 ;  /* 0x00000044ff087431 */ /* 0x000fe400000001ff */
        /* <DEDUP_REMOVED lines=13> */
.L_x_11:
[----:B------:R-:W0:Y:S02]  /*0d70*/  LDC.64 R2, c[0x0][0x380] ;  /* 0x0000e000ff027b82 */ /* 0x000e240000000a00 */
[----:B0-----:R-:W5:Y:S02]  /*0d80*/  LDG.E.64 R2, desc[UR36][R2.64+0x8] ;  /* 0x0000082402027981 */ /* 0x001f64000c1e1b00 */
.L_x_10:
[----:B------:R-:W-:Y:S05]  /*0d90*/  BSYNC.RECONVERGENT B6 ;  /* 0x0000000000067941 */ /* 0x000fea0003800200 */
.L_x_9:
[----:B-----5:R-:W2:Y:S01]  /*0da0*/  LD.E R2, desc[UR36][R2.64+0x4] ;  /* 0x0000042402027980 */ /* 0x020ea2000c101900 */
[----:B------:R-:W-:Y:S01]  /*0db0*/  BSSY.RECONVERGENT B6, `(.L_x_12) ;  /* 0x0000013000067945 */ /* 0x000fe20003800200 */
[----:B--2---:R-:W-:-:S13]  /*0dc0*/  ISETP.NE.AND P0, PT, R2, 0x14, PT ;  /* 0x000000140200780c */ /* 0x004fda0003f05270 */
[----:B------:R-:W-:Y:S05]  /*0dd0*/  @!P0 BRA `(.L_x_13) ;  /* 0x0000000000408947 */ /* 0x000fea0003800000 */
[----:B------:R-:W-:Y:S01]  /*0de0*/  MOV R0, 0x0 ;  /* 0x0000000000007802 */ /* 0x000fe20000000f00 */
[----:B------:R-:W0:Y:S01]  /*0df0*/  LDCU.64 UR4, c[0x4][0x68] ;  /* 0x01000d00ff0477ac */ /* 0x000e220008000a00 */
[----:B------:R-:W-:Y:S02]  /*0e00*/  HFMA2 R8, -RZ, RZ, 0, 4.112720489501953125e-06 ;  /* 0x00000045ff087431 */ /* 0x000fe400000001ff */
        /* <DEDUP_REMOVED lines=13> */
.L_x_13:
[----:B------:R-:W-:Y:S05]  /*0ee0*/  BSYNC.RECONVERGENT B6 ;  /* 0x0000000000067941 */ /* 0x000fea0003800200 */
.L_x_12:
[----:B------:R-:W-:Y:S02]  /*0ef0*/  MOV R18, RZ ;  /* 0x000000ff00127202 */ /* 0x000fe40000000f00 */
[----:B------:R-:W-:-:S07]  /*0f00*/  CS2R R16, SRZ ;  /* 0x0000000000107805 */ /* 0x000fce000001ff00 */
.L_x_36:
[----:B------:R-:W0:Y:S02]  /*0f10*/  LDC.64 R2, c[0x0][0x380] ;  /* 0x0000e000ff027b82 */ /* 0x000e240000000a00 */
[----:B0-----:R-:W2:Y:S02]  /*0f20*/  LDG.E.64 R2, desc[UR36][R2.64+0x8] ;  /* 0x0000082402027981 */ /* 0x001ea4000c1e1b00 */
[----:B--2---:R-:W-:-:S05]  /*0f30*/  IADD3 R4, P0, PT, R2, R17, RZ ;  /* 0x0000001102047210 */ /* 0x004fca0007f1e0ff */
[----:B------:R-:W-:-:S05]  /*0f40*/  IMAD.X R5, R3, 0x1, R16, P0 ;  /* 0x0000000103057824 */ /* 0x000fca00000e0610 */
[----:B------:R-:W2:Y:S01]  /*0f50*/  LD.E R4, desc[UR36][R4.64+0x8] ;  /* 0x0000082404047980 */ /* 0x000ea2000c101900 */
[----:B------:R-:W-:Y:S01]  /*0f60*/  BSSY.RECONVERGENT B6, `(.L_x_14) ;  /* 0x0000015000067945 */ /* 0x000fe20003800200 */
[----:B--2---:R-:W-:-:S13]  /*0f70*/  ISETP.NE.AND P0, PT, R4, RZ, PT ;  /* 0x000000ff0400720c */ /* 0x004fda0003f05270 */
[----:B------:R-:W-:Y:S05]  /*0f80*/  @!P0 BRA `(.L_x_15) ;  /* 0x0000000000488947 */ /* 0x000fea0003800000 */
[----:B------:R-:W-:Y:S01]  /*0f90*/  MOV R2, 0x0 ;  /* 0x0000000000027802 */ /* 0x000fe20000000f00 */
[----:B------:R-:W0:Y:S01]  /*0fa0*/  LDCU.64 UR4, c[0x4][0x70] ;  /* 0x01000e00ff0477ac */ /* 0x000e220008000a00 */
[----:B------:R-:W-:Y:S02]  /*0fb0*/  HFMA2 R12, -RZ, RZ, 0, 5.9604644775390625e-08 ;  /* 0x00000001ff0c7431 */ /* 0x000fe400000001ff */
[----:B------:R-:W-:Y:S01]  /*0fc0*/  IMAD.MOV.U32 R8, RZ, RZ, 0x47 ;  /* 0x00000047ff087424 */ /* 0x000fe200078e00ff */
[----:B------:R-:W1:Y:S01]  /*0fd0*/  LDCU.64 UR6, c[0x4][0x18] ;  /* 0x01000300ff0677ac */ /* 0x000e620008000a00 */
[----:B------:R-:W2:Y:S01]  /*0fe0*/  LDC.64 R2, c[0x4][R2] ;  /* 0x0100000002027b82 */ /* 0x000ea20000000a00 */
[----:B------:R-:W-:Y:S01]  /*0ff0*/  IMAD.MOV.U32 R13, RZ, RZ, RZ ;  /* 0x000000ffff0d7224 */ /* 0x000fe200078e00ff */
[----:B------:R-:W3:Y:S01]  /*1000*/  LDCU.64 UR8, c[0x4][0x8] ;  /* 0x01000100ff0877ac */ /* 0x000ee20008000a00 */
[----:B0-----:R-:W-:Y:S01]  /*1010*/  IMAD.U32 R4, RZ, RZ, UR4 ;  /* 0x00000004ff047e24 */ /* 0x001fe2000f8e00ff */
[----:B------:R-:W-:Y:S01]  /*1020*/  MOV R5, UR5 ;  /* 0x0000000500057c02 */ /* 0x000fe20008000f00 */
[----:B-1----:R-:W-:-:S02]  /*1030*/  IMAD.U32 R6, RZ, RZ, UR6 ;  /* 0x00000006ff067e24 */ /* 0x002fc4000f8e00ff */
[----:B------:R-:W-:Y:S01]  /*1040*/  IMAD.U32 R7, RZ, RZ, UR7 ;  /* 0x00000007ff077e24 */ /* 0x000fe2000f8e00ff */
[----:B---3--:R-:W-:Y:S01]  /*1050*/  MOV R10, UR8 ;  /* 0x00000008000a7c02 */ /* 0x008fe20008000f00 */
[----:B------:R-:W-:-:S07]  /*1060*/  IMAD.U32 R11, RZ, RZ, UR9 ;  /* 0x00000009ff0b7e24 */ /* 0x000fce000f8e00ff */
[----:B------:R-:W-:-:S07]  /*1070*/  LEPC R20, `(.L_x_16) ;  /* 0x000000001014794e */ /* 0x000fce0000000000 */
[----:B--2---:R-:W-:Y:S05]  /*1080*/  CALL.ABS.NOINC R2 ;  /* 0x0000000002007343 */ /* 0x004fea0003c00000 */
.L_x_16:
[----:B------:R-:W0:Y:S02]  /*1090*/  LDC.64 R2, c[0x0][0x380] ;  /* 0x0000e000ff027b82 */ /* 0x000e240000000a00 */
[----:B0-----:R-:W5:Y:S02]  /*10a0*/  LDG.E.64 R2, desc[UR36][R2.64+0x8] ;  /* 0x0000082402027981 */ /* 0x001f64000c1e1b00 */
.L_x_15:
[----:B------:R-:W-:Y:S05]  /*10b0*/  BSYNC.RECONVERGENT B6 ;  /* 0x0000000000067941 */ /* 0x000fea0003800200 */
.L_x_14:
[----:B-----5:R-:W-:-:S05]  /*10c0*/  IADD3 R4, P0, PT, R2, R17, RZ ;  /* 0x0000001102047210 */ /* 0x020fca0007f1e0ff */
[----:B------:R-:W-:-:S05]  /*10d0*/  IMAD.X R5, R3, 0x1, R16, P0 ;  /* 0x0000000103057824 */ /* 0x000fca00000e0610 */
[----:B------:R-:W2:Y:S01]  /*10e0*/  LD.E R4, desc[UR36][R4.64+0xc] ;  /* 0x00000c2404047980 */ /* 0x000ea2000c101900 */
[----:B------:R-:W-:Y:S01]  /*10f0*/  BSSY.RECONVERGENT B6, `(.L_x_17) ;  /* 0x0000015000067945 */ /* 0x000fe20003800200 */
[----:B--2---:R-:W-:-:S13]  /*1100*/  ISETP.NE.AND P0, PT, R4, RZ, PT ;  /* 0x000000ff0400720c */ /* 0x004fda0003f05270 */
[----:B------:R-:W-:Y:S05]  /*1110*/  @!P0 BRA `(.L_x_18) ;  /* 0x0000000000488947 */ /* 0x000fea0003800000 */
[----:B------:R-:W-:Y:S01]  /*1120*/  MOV R2, 0x0 ;  /* 0x0000000000027802 */ /* 0x000fe20000000f00 */
[----:B------:R-:W0:Y:S01]  /*1130*/  LDCU.64 UR4, c[0x4][0x78] ;  /* 0x01000f00ff0477ac */ /* 0x000e220008000a00 */
[----:B------:R-:W-:Y:S02]  /*1140*/  HFMA2 R8, -RZ, RZ, 0, 4.291534423828125e-06 ;  /* 0x00000048ff087431 */ /* 0x000fe400000001ff */
[----:B------:R-:W-:Y:S01]  /*1150*/  IMAD.MOV.U32 R12, RZ, RZ, 0x1 ;  /* 0x00000001ff0c7424 */ /* 0x000fe200078e00ff */
[----:B------:R-:W1:Y:S01]  /*1160*/  LDCU.64 UR6, c[0x4][0x18] ;  /* 0x01000300ff0677ac */ /* 0x000e620008000a00 */
[----:B------:R-:W2:Y:S01]  /*1170*/  LDC.64 R2, c[0x4][R2] ;  /* 0x0100000002027b82 */ /* 0x000ea20000000a00 */
[----:B------:R-:W-:Y:S01]  /*1180*/  IMAD.MOV.U32 R13, RZ, RZ, RZ ;  /* 0x000000ffff0d7224 */ /* 0x000fe200078e00ff */
[----:B------:R-:W3:Y:S01]  /*1190*/  LDCU.64 UR8, c[0x4][0x8] ;  /* 0x01000100ff0877ac */ /* 0x000ee20008000a00 */
[----:B0-----:R-:W-:Y:S01]  /*11a0*/  MOV R4, UR4 ;  /* 0x0000000400047c02 */ /* 0x001fe20008000f00 */
[----:B------:R-:W-:-:S02]  /*11b0*/  IMAD.U32 R5, RZ, RZ, UR5 ;  /* 0x00000005ff057e24 */ /* 0x000fc4000f8e00ff */
[----:B-1----:R-:W-:Y:S01]  /*11c0*/  IMAD.U32 R6, RZ, RZ, UR6 ;  /* 0x00000006ff067e24 */ /* 0x002fe2000f8e00ff */
[----:B------:R-:W-:Y:S01]  /*11d0*/  MOV R7, UR7 ;  /* 0x0000000700077c02 */ /* 0x000fe20008000f00 */
[----:B---3--:R-:W-:Y:S02]  /*11e0*/  IMAD.U32 R10, RZ, RZ, UR8 ;  /* 0x00000008ff0a7e24 */ /* 0x008fe4000f8e00ff */
[----:B------:R-:W-:-:S07]  /*11f0*/  IMAD.U32 R11, RZ, RZ, UR9 ;  /* 0x00000009ff0b7e24 */ /* 0x000fce000f8e00ff */
[----:B------:R-:W-:-:S07]  /*1200*/  LEPC R20, `(.L_x_19) ;  /* 0x000000001014794e */ /* 0x000fce0000000000 */
[----:B--2---:R-:W-:Y:S05]  /*1210*/  CALL.ABS.NOINC R2 ;  /* 0x0000000002007343 */ /* 0x004fea0003c00000 */
.L_x_19:
[----:B------:R-:W0:Y:S02]  /*1220*/  LDC.64 R2, c[0x0][0x380] ;  /* 0x0000e000ff027b82 */ /* 0x000e240000000a00 */
[----:B0-----:R-:W5:Y:S02]  /*1230*/  LDG.E.64 R2, desc[UR36][R2.64+0x8] ;  /* 0x0000082402027981 */ /* 0x001f64000c1e1b00 */
.L_x_18:
[----:B------:R-:W-:Y:S05]  /*1240*/  BSYNC.RECONVERGENT B6 ;  /* 0x0000000000067941 */ /* 0x000fea0003800200 */
.L_x_17:
[----:B-----5:R-:W-:-:S04]  /*1250*/  IADD3 R4, P0, PT, R2, R17, RZ ;  /* 0x0000001102047210 */ /* 0x020fc80007f1e0ff */
[----:B------:R-:W-:-:S05]  /*1260*/  IADD3.X R5, PT, PT, R3, R16, RZ, P0, !PT ;  /* 0x0000001003057210 */ /* 0x000fca00007fe4ff */
[----:B------:R-:W2:Y:S01]  /*1270*/  LD.E R4, desc[UR36][R4.64+0x10] ;  /* 0x0000102404047980 */ /* 0x000ea2000c101900 */
[----:B------:R-:W-:Y:S01]  /*1280*/  BSSY.RECONVERGENT B6, `(.L_x_20) ;  /* 0x0000015000067945 */ /* 0x000fe20003800200 */
[----:B--2---:R-:W-:-:S13]  /*1290*/  ISETP.NE.AND P0, PT, R4, RZ, PT ;  /* 0x000000ff0400720c */ /* 0x004fda0003f05270 */
[----:B------:R-:W-:Y:S05]  /*12a0*/  @!P0 BRA `(.L_x_21) ;  /* 0x0000000000488947 */ /* 0x000fea0003800000 */
[----:B------:R-:W-:Y:S01]  /*12b0*/  MOV R2, 0x0 ;  /* 0x0000000000027802 */ /* 0x000fe20000000f00 */
[----:B------:R-:W0:Y:S01]  /*12c0*/  LDCU.64 UR4, c[0x4][0x70] ;  /* 0x01000e00ff0477ac */ /* 0x000e220008000a00 */
[----:B------:R-:W-:Y:S02]  /*12d0*/  HFMA2 R13, -RZ, RZ, 0, 0 ;  /* 0x00000000ff0d7431 */ /* 0x000fe400000001ff */
[----:B------:R-:W-:Y:S01]  /*12e0*/  IMAD.MOV.U32 R8, RZ, RZ, 0x47 ;  /* 0x00000047ff087424 */ /* 0x000fe200078e00ff */
[----:B------:R-:W1:Y:S01]  /*12f0*/  LDCU.64 UR6, c[0x4][0x18] ;  /* 0x01000300ff0677ac */ /* 0x000e620008000a00 */
[----:B------:R-:W2:Y:S01]  /*1300*/  LDC.64 R2, c[0x4][R2] ;  /* 0x0100000002027b82 */ /* 0x000ea20000000a00 */
[----:B------:R-:W-:Y:S01]  /*1310*/  IMAD.MOV.U32 R12, RZ, RZ, 0x1 ;  /* 0x00000001ff0c7424 */ /* 0x000fe200078e00ff */
[----:B------:R-:W3:Y:S01]  /*1320*/  LDCU.64 UR8, c[0x4][0x8] ;  /* 0x01000100ff0877ac */ /* 0x000ee20008000a00 */
[----:B0-----:R-:W-:Y:S02]  /*1330*/  IMAD.U32 R4, RZ, RZ, UR4 ;  /* 0x00000004ff047e24 */ /* 0x001fe4000f8e00ff */
[----:B------:R-:W-:Y:S01]  /*1340*/  IMAD.U32 R5, RZ, RZ, UR5 ;  /* 0x00000005ff057e24 */ /* 0x000fe2000f8e00ff */
[----:B-1----:R-:W-:Y:S01]  /*1350*/  MOV R6, UR6 ;  /* 0x0000000600067c02 */ /* 0x002fe20008000f00 */
[----:B------:R-:W-:-:S02]  /*1360*/  IMAD.U32 R7, RZ, RZ, UR7 ;  /* 0x00000007ff077e24 */ /* 0x000fc4000f8e00ff */
[----:B---3--:R-:W-:Y:S01]  /*1370*/  IMAD.U32 R10, RZ, RZ, UR8 ;  /* 0x00000008ff0a7e24 */ /* 0x008fe2000f8e00ff */
[----:B------:R-:W-:-:S07]  /*1380*/  MOV R11, UR9 ;  /* 0x00000009000b7c02 */ /* 0x000fce0008000f00 */
[----:B------:R-:W-:-:S07]  /*1390*/  LEPC R20, `(.L_x_22) ;  /* 0x000000001014794e */ /* 0x000fce0000000000 */
[----:B--2---:R-:W-:Y:S05]  /*13a0*/  CALL.ABS.NOINC R2 ;  /* 0x0000000002007343 */ /* 0x004fea0003c00000 */
.L_x_22:
[----:B------:R-:W0:Y:S02]  /*13b0*/  LDC.64 R2, c[0x0][0x380] ;  /* 0x0000e000ff027b82 */ /* 0x000e240000000a00 */
[----:B0-----:R-:W5:Y:S02]  /*13c0*/  LDG.E.64 R2, desc[UR36][R2.64+0x8] ;  /* 0x0000082402027981 */ /* 0x001f64000c1e1b00 */
.L_x_21:
[----:B------:R-:W-:Y:S05]  /*13d0*/  BSYNC.RECONVERGENT B6 ;  /* 0x0000000000067941 */ /* 0x000fea0003800200 */
.L_x_20:
        /* <DEDUP_REMOVED lines=22> */
.L_x_25:
[----:B------:R-:W0:Y:S02]  /*1540*/  LDC.64 R2, c[0x0][0x380] ;  /* 0x0000e000ff027b82 */ /* 0x000e240000000a00 */
[----:B0-----:R-:W5:Y:S02]  /*1550*/  LDG.E.64 R2, desc[UR36][R2.64+0x8] ;  /* 0x0000082402027981 */ /* 0x001f64000c1e1b00 */
.L_x_24:
[----:B------:R-:W-:Y:S05]  /*1560*/  BSYNC.RECONVERGENT B6 ;  /* 0x0000000000067941 */ /* 0x000fea0003800200 */
.L_x_23:
        /* <DEDUP_REMOVED lines=8> */
[----:B------:R-:W-:Y:S02]  /*15f0*/  HFMA2 R8, -RZ, RZ, 0, 4.231929779052734375e-06 ;  /* 0x00000047ff087431 */ /* 0x000fe400000001ff */
        /* <DEDUP_REMOVED lines=13> */
.L_x_28:
[----:B------:R-:W0:Y:S02]  /*16d0*/  LDC.64 R2, c[0x0][0x380] ;  /* 0x0000e000ff027b82 */ /* 0x000e240000000a00 */
[----:B0-----:R-:W5:Y:S02]  /*16e0*/  LDG.E.64 R2, desc[UR36][R2.64+0x8] ;  /* 0x0000082402027981 */ /* 0x001f64000c1e1b00 */
.L_x_27:
[----:B------:R-:W-:Y:S05]  /*16f0*/  BSYNC.RECONVERGENT B6 ;  /* 0x0000000000067941 */ /* 0x000fea0003800200 */
.L_x_26:
        /* <DEDUP_REMOVED lines=22> */
.L_x_30:
[----:B------:R-:W-:Y:S05]  /*1860*/  BSYNC.RECONVERGENT B6 ;  /* 0x0000000000067941 */ /* 0x000fea0003800200 */
.L_x_29:
[----:B------:R-:W-:-:S13]  /*1870*/  ISETP.NE.AND P0, PT, R18, 0xfffffc, PT ;  /* 0x00fffffc1200780c */ /* 0x000fda0003f05270 */
[----:B------:R-:W-:Y:S05]  /*1880*/  @!P0 EXIT ;  /* 0x000000000000894d */ /* 0x000fea0003800000 */
        /* <DEDUP_REMOVED lines=24> */
.L_x_33:
[----:B------:R-:W0:Y:S02]  /*1a10*/  LDC.64 R2, c[0x0][0x380] ;  /* 0x0000e000ff027b82 */ /* 0x000e240000000a00 */
[----:B0-----:R-:W5:Y:S02]  /*1a20*/  LDG.E.64 R2, desc[UR36][R2.64+0x8] ;  /* 0x0000082402027981 */ /* 0x001f64000c1e1b00 */
.L_x_32:
[----:B------:R-:W-:Y:S05]  /*1a30*/  BSYNC.RECONVERGENT B6 ;  /* 0x0000000000067941 */ /* 0x000fea0003800200 */
.L_x_31:
        /* <DEDUP_REMOVED lines=22> */
.L_x_35:
[----:B------:R-:W-:Y:S05]  /*1ba0*/  BSYNC.RECONVERGENT B6 ;  /* 0x0000000000067941 */ /* 0x000fea0003800200 */
.L_x_34:
[----:B------:R-:W-:Y:S02]  /*1bb0*/  IADD3 R17, P0, PT, R17, 0x20, RZ ;  /* 0x0000002011117810 */ /* 0x000fe40007f1e0ff */
[----:B------:R-:W-:-:S03]  /*1bc0*/  IADD3 R18, PT, PT, R18, 0x4, RZ ;  /* 0x0000000412127810 */ /* 0x000fc60007ffe0ff */
[----:B------:R-:W-:Y:S01]  /*1bd0*/  IMAD.X R16, RZ, RZ, R16, P0 ;  /* 0x000000ffff107224 */ /* 0x000fe200000e0610 */
[----:B------:R-:W-:Y:S07]  /*1be0*/  BRA `(.L_x_36) ;  /* 0xfffffff000c87947 */ /* 0x000fee000383ffff */
.L_x_37:
[----:B------:R-:W-:-:S00]  /*1bf0*/  BRA `(.L_x_37) ;  /* 0xfffffffc00fc7947 */ /* 0x000fc0000383ffff */
[----:B------:R-:W-:-:S00]  /*1c00*/  NOP ;  /* 0x0000000000007918 */ /* 0x000fc00000000000 */
[----:B------:R-:W-:-:S00]  /*1c10*/  NOP ;  /* 0x0000000000007918 */ /* 0x000fc00000000000 */
[----:B------:R-:W-:-:S00]  /*1c20*/  NOP ;  /* 0x0000000000007918 */ /* 0x000fc00000000000 */
[----:B------:R-:W-:-:S00]  /*1c30*/  NOP ;  /* 0x0000000000007918 */ /* 0x000fc00000000000 */
[----:B------:R-:W-:-:S00]  /*1c40*/  NOP ;  /* 0x0000000000007918 */ /* 0x000fc00000000000 */
[----:B------:R-:W-:-:S00]  /*1c50*/  NOP ;  /* 0x0000000000007918 */ /* 0x000fc00000000000 */
[----:B------:R-:W-:-:S00]  /*1c60*/  NOP ;  /* 0x0000000000007918 */ /* 0x000fc00000000000 */
[----:B------:R-:W-:-:S00]  /*1c70*/  NOP ;  /* 0x0000000000007918 */ /* 0x000fc00000000000 */
.L_x_38:


//--------------------- .nv.global.init           --------------------------
	.section	.nv.global.init,"aw",@progbits
.nv.global.init:
	.type		$str$5,@object
	.size		$str$5,($str$3 - $str$5)
$str$5:
        /*0000*/ 	.byte	0x6e, 0x65, 0x74, 0x2d, 0x3e, 0x72, 0x77, 0x74, 0x73, 0x20, 0x3d, 0x3d, 0x20, 0x30, 0x00
	.type		$str$3,@object
	.size		$str$3,($str - $str$3)
$str$3:
        /*000f*/ 	.byte	0x6e, 0x65, 0x74, 0x2d, 0x3e, 0x70, 0x62, 0x6b, 0x73, 0x20, 0x3d, 0x3d, 0x20, 0x30, 0x00
	.type		$str,@object
	.size		$str,($str$4 - $str)
$str:
        /*001e*/ 	.byte	0x6e, 0x65, 0x74, 0x2d, 0x3e, 0x72, 0x6f, 0x6f, 0x74, 0x20, 0x3d, 0x3d, 0x20, 0x30, 0x00
	.type		$str$4,@object
	.size		$str$4,($str$2 - $str$4)
$str$4:
        /*002d*/ 	.byte	0x6e, 0x65, 0x74, 0x2d, 0x3e, 0x64, 0x6f, 0x6e, 0x65, 0x20, 0x3d, 0x3d, 0x20, 0x30, 0x00
	.type		$str$2,@object
	.size		$str$2,(__unnamed_1 - $str$2)
$str$2:
        /*003c*/ 	.byte	0x6e, 0x65, 0x74, 0x2d, 0x3e, 0x62, 0x6c, 0x65, 0x6e, 0x20, 0x3d, 0x3d, 0x20, 0x30, 0x00
	.type		__unnamed_1,@object
	.size		__unnamed_1,($str$9 - __unnamed_1)
__unnamed_1:
        /*004b*/ 	.byte	0x76, 0x6f, 0x69, 0x64, 0x20, 0x74, 0x65, 0x73, 0x74, 0x28, 0x4e, 0x65, 0x74, 0x20, 0x2a, 0x29
        /*005b*/ 	.byte	0x00
	.type		$str$9,@object
	.size		$str$9,($str$7 - $str$9)
$str$9:
        /*005c*/ 	.byte	0x6e, 0x65, 0x74, 0x2d, 0x3e, 0x67, 0x6d, 0x6f, 0x76, 0x20, 0x21, 0x3d, 0x20, 0x4e, 0x55, 0x4c
        /*006c*/ 	.byte	0x4c, 0x00
	.type		$str$7,@object
	.size		$str$7,($str$8 - $str$7)
$str$7:
        /*006e*/ 	.byte	0x6e, 0x65, 0x74, 0x2d, 0x3e, 0x6e, 0x6f, 0x64, 0x65, 0x20, 0x21, 0x3d, 0x20, 0x4e, 0x55, 0x4c
        /*007e*/ 	.byte	0x4c, 0x00
	.type		$str$8,@object
	.size		$str$8,($str$6 - $str$8)
$str$8:
        /*0080*/ 	.byte	0x6e, 0x65, 0x74, 0x2d, 0x3e, 0x67, 0x69, 0x64, 0x78, 0x20, 0x21, 0x3d, 0x20, 0x4e, 0x55, 0x4c
        /*0090*/ 	.byte	0x4c, 0x00
	.type		$str$6,@object
	.size		$str$6,($str$13 - $str$6)
$str$6:
        /*0092*/ 	.byte	0x6e, 0x65, 0x74, 0x2d, 0x3e, 0x62, 0x61, 0x67, 0x73, 0x20, 0x21, 0x3d, 0x20, 0x4e, 0x55, 0x4c
        /*00a2*/ 	.byte	0x4c, 0x00
	.type		$str$13,@object
	.size		$str$13,($str$12 - $str$13)
$str$13:
        /*00a4*/ 	.byte	0x6e, 0x65, 0x74, 0x2d, 0x3e, 0x62, 0x61, 0x67, 0x73, 0x5b, 0x69, 0x5d, 0x2e, 0x72, 0x67, 0x74
        /*00b4*/ 	.byte	0x20, 0x3d, 0x3d, 0x20, 0x30, 0x00
	.type		$str$12,@object
	.size		$str$12,($str$11 - $str$12)
$str$12:
        /*00ba*/ 	.byte	0x6e, 0x65, 0x74, 0x2d, 0x3e, 0x62, 0x61, 0x67, 0x73, 0x5b, 0x69, 0x5d, 0x2e, 0x6c, 0x66, 0x74
        /*00ca*/ 	.byte	0x20, 0x3d, 0x3d, 0x20, 0x30, 0x00
	.type		$str$11,@object
	.size		$str$11,($str$10 - $str$11)
$str$11:
        /*00d0*/ 	.byte	0x6e, 0x65, 0x74, 0x2d, 0x3e, 0x62, 0x61, 0x67, 0x73, 0x5b, 0x30, 0x5d, 0x2e, 0x72, 0x67, 0x74
        /*00e0*/ 	.byte	0x20, 0x3d, 0x3d, 0x20, 0x32, 0x30, 0x00
	.type		$str$10,@object
	.size		$str$10,($str$1 - $str$10)
$str$10:
        /*00e7*/ 	.byte	0x6e, 0x65, 0x74, 0x2d, 0x3e, 0x62, 0x61, 0x67, 0x73, 0x5b, 0x30, 0x5d, 0x2e, 0x6c, 0x66, 0x74
        /*00f7*/ 	.byte	0x20, 0x3d, 0x3d, 0x20, 0x31, 0x30, 0x00
	.type		$str$1,@object
	.size		$str$1,(.L_2 - $str$1)
$str$1:
        /*00fe*/ 	.byte	0x2f, 0x74, 0x6d, 0x70, 0x2f, 0x73, 0x61, 0x73, 0x73, 0x5f, 0x63, 0x75, 0x5f, 0x71, 0x31, 0x62
        /*010e*/ 	.byte	0x71, 0x33, 0x5f, 0x5f, 0x75, 0x2f, 0x6b, 0x2e, 0x63, 0x75, 0x00
.L_2:


//--------------------- .nv.shared.reserved.0     --------------------------
	.section	.nv.shared.reserved.0,"aw",@nobits
	.weak		__nv_reservedSMEM_offset_0_alias
	.size		__nv_reservedSMEM_offset_0_alias, 0, 64
	.other		__nv_reservedSMEM_offset_0_alias,@"STO_CUDA_RESERVED_SHARED STV_DEFAULT"
__nv_reservedSMEM_offset_0_alias:
	.zero		0
	.zero		64


//--------------------- .nv.constant0.test        --------------------------
	.section	.nv.constant0.test,"a",@progbits
	.sectionflags	@""
	.align	4
.nv.constant0.test:
	.zero		904


//--------------------- SYMBOLS --------------------------

	.type		.nv.reservedSmem.offset0,@object
	.size		.nv.reservedSmem.offset0,0x4
	.type		__assertfail,@function
